	.headerflags	@"EF_CUDA_TEXMODE_UNIFIED EF_CUDA_64BIT_ADDRESS EF_CUDA_ACCELERATORS EF_CUDA_SM90 EF_CUDA_VIRTUAL_SM(EF_CUDA_SM90)"
	.elftype	@"ET_EXEC"


//--------------------- .nv.info                  --------------------------
	.section	.nv.info,"",@"SHT_CUDA_INFO"
	.align	4


	//----- nvinfo : EIATTR_REGCOUNT
	.align		4
        /*0000*/ 	.byte	0x04, 0x2f
        /*0002*/ 	.short	(.L_3 - .L_2)
	.align		4
.L_2:
        /*0004*/ 	.word	index@(triton_poi_fused__native_batch_norm_legit_no_training_avg_pool2d_cat_relu_29)
        /*0008*/ 	.word	0x00000020


	//----- nvinfo : EIATTR_MIN_STACK_SIZE
	.align		4
.L_3:
        /*000c*/ 	.byte	0x04, 0x12
        /*000e*/ 	.short	(.L_5 - .L_4)
	.align		4
.L_4:
        /*0010*/ 	.word	index@(triton_poi_fused__native_batch_norm_legit_no_training_avg_pool2d_cat_relu_29)
        /*0014*/ 	.word	0x00000000


	//----- nvinfo : EIATTR_FRAME_SIZE
	.align		4
.L_5:
        /*0018*/ 	.byte	0x04, 0x11
        /*001a*/ 	.short	(.L_7 - .L_6)
	.align		4
.L_6:
        /*001c*/ 	.word	index@(triton_poi_fused__native_batch_norm_legit_no_training_avg_pool2d_cat_relu_29)
        /*0020*/ 	.word	0x00000000


	//----- nvinfo : EIATTR_MIN_STACK_SIZE
	.align		4
.L_7:
        /*0024*/ 	.byte	0x04, 0x12
        /*0026*/ 	.short	(.L_9 - .L_8)
	.align		4
.L_8:
        /*0028*/ 	.word	index@(triton_poi_fused__native_batch_norm_legit_no_training_avg_pool2d_cat_relu_29)
        /*002c*/ 	.word	0x00000000
.L_9:


//--------------------- .nv.info.triton_poi_fused__native_batch_norm_legit_no_training_avg_pool2d_cat_relu_29 --------------------------
	.section	.nv.info.triton_poi_fused__native_batch_norm_legit_no_training_avg_pool2d_cat_relu_29,"",@"SHT_CUDA_INFO"
	.sectionflags	@""
	.align	4


	//----- nvinfo : EIATTR_CUDA_API_VERSION
	.align		4
        /*0000*/ 	.byte	0x04, 0x37
        /*0002*/ 	.short	(.L_11 - .L_10)
.L_10:
        /*0004*/ 	.word	0x0000007c


	//----- nvinfo : EIATTR_KPARAM_INFO
	.align		4
.L_11:
        /*0008*/ 	.byte	0x04, 0x17
        /*000a*/ 	.short	(.L_13 - .L_12)
.L_12:
        /*000c*/ 	.word	0x00000000
        /*0010*/ 	.short	0x0010
        /*0012*/ 	.short	0x0080
        /*0014*/ 	.byte	0x00, 0xf0, 0x11, 0x00


	//----- nvinfo : EIATTR_KPARAM_INFO
	.align		4
.L_13:
        /*0018*/ 	.byte	0x04, 0x17
        /*001a*/ 	.short	(.L_15 - .L_14)
.L_14:
        /*001c*/ 	.word	0x00000000
        /*0020*/ 	.short	0x000f
        /*0022*/ 	.short	0x0078
        /*0024*/ 	.byte	0x00, 0xf4, 0x21, 0x00


	//----- nvinfo : EIATTR_KPARAM_INFO
	.align		4
.L_15:
        /*0028*/ 	.byte	0x04, 0x17
        /*002a*/ 	.short	(.L_17 - .L_16)
.L_16:
        /*002c*/ 	.word	0x00000000
        /*0030*/ 	.short	0x000e
        /*0032*/ 	.short	0x0070
        /*0034*/ 	.byte	0x00, 0xf4, 0x21, 0x00


	//----- nvinfo : EIATTR_KPARAM_INFO
	.align		4
.L_17:
        /*0038*/ 	.byte	0x04, 0x17
        /*003a*/ 	.short	(.L_19 - .L_18)
.L_18:
        /*003c*/ 	.word	0x00000000
        /*0040*/ 	.short	0x000d
        /*0042*/ 	.short	0x0068
        /*0044*/ 	.byte	0x00, 0xf4, 0x21, 0x00


	//----- nvinfo : EIATTR_KPARAM_INFO
	.align		4
.L_19:
        /*0048*/ 	.byte	0x04, 0x17
        /*004a*/ 	.short	(.L_21 - .L_20)
.L_20:
        /*004c*/ 	.word	0x00000000
        /*0050*/ 	.short	0x000c
        /*0052*/ 	.short	0x0060
        /*0054*/ 	.byte	0x00, 0xf4, 0x21, 0x00


	//----- nvinfo : EIATTR_KPARAM_INFO
	.align		4
.L_21:
        /*0058*/ 	.byte	0x04, 0x17
        /*005a*/ 	.short	(.L_23 - .L_22)
.L_22:
        /*005c*/ 	.word	0x00000000
        /*0060*/ 	.short	0x000b
        /*0062*/ 	.short	0x0058
        /*0064*/ 	.byte	0x00, 0xf4, 0x21, 0x00


	//----- nvinfo : EIATTR_KPARAM_INFO
	.align		4
.L_23:
        /*0068*/ 	.byte	0x04, 0x17
        /*006a*/ 	.short	(.L_25 - .L_24)
.L_24:
        /*006c*/ 	.word	0x00000000
        /*0070*/ 	.short	0x000a
        /*0072*/ 	.short	0x0050
        /*0074*/ 	.byte	0x00, 0xf4, 0x21, 0x00


	//----- nvinfo : EIATTR_KPARAM_INFO
	.align		4
.L_25:
        /*0078*/ 	.byte	0x04, 0x17
        /*007a*/ 	.short	(.L_27 - .L_26)
.L_26:
        /*007c*/ 	.word	0x00000000
        /*0080*/ 	.short	0x0009
        /*0082*/ 	.short	0x0048
        /*0084*/ 	.byte	0x00, 0xf4, 0x21, 0x00


	//----- nvinfo : EIATTR_KPARAM_INFO
	.align		4
.L_27:
        /*0088*/ 	.byte	0x04, 0x17
        /*008a*/ 	.short	(.L_29 - .L_28)
.L_28:
        /*008c*/ 	.word	0x00000000
        /*0090*/ 	.short	0x0008
        /*0092*/ 	.short	0x0040
        /*0094*/ 	.byte	0x00, 0xf4, 0x21, 0x00


	//----- nvinfo : EIATTR_KPARAM_INFO
	.align		4
.L_29:
        /*0098*/ 	.byte	0x04, 0x17
        /*009a*/ 	.short	(.L_31 - .L_30)
.L_30:
        /*009c*/ 	.word	0x00000000
        /*00a0*/ 	.short	0x0007
        /*00a2*/ 	.short	0x0038
        /*00a4*/ 	.byte	0x00, 0xf4, 0x21, 0x00


	//----- nvinfo : EIATTR_KPARAM_INFO
	.align		4
.L_31:
        /*00a8*/ 	.byte	0x04, 0x17
        /*00aa*/ 	.short	(.L_33 - .L_32)
.L_32:
        /*00ac*/ 	.word	0x00000000
        /*00b0*/ 	.short	0x0006
        /*00b2*/ 	.short	0x0030
        /*00b4*/ 	.byte	0x00, 0xf4, 0x21, 0x00


	//----- nvinfo : EIATTR_KPARAM_INFO
	.align		4
.L_33:
        /*00b8*/ 	.byte	0x04, 0x17
        /*00ba*/ 	.short	(.L_35 - .L_34)
.L_34:
        /*00bc*/ 	.word	0x00000000
        /*00c0*/ 	.short	0x0005
        /*00c2*/ 	.short	0x0028
        /*00c4*/ 	.byte	0x00, 0xf4, 0x21, 0x00


	//----- nvinfo : EIATTR_KPARAM_INFO
	.align		4
.L_35:
        /*00c8*/ 	.byte	0x04, 0x17
        /*00ca*/ 	.short	(.L_37 - .L_36)
.L_36:
        /*00cc*/ 	.word	0x00000000
        /*00d0*/ 	.short	0x0004
        /*00d2*/ 	.short	0x0020
        /*00d4*/ 	.byte	0x00, 0xf4, 0x21, 0x00


	//----- nvinfo : EIATTR_KPARAM_INFO
	.align		4
.L_37:
        /*00d8*/ 	.byte	0x04, 0x17
        /*00da*/ 	.short	(.L_39 - .L_38)
.L_38:
        /*00dc*/ 	.word	0x00000000
        /*00e0*/ 	.short	0x0003
        /*00e2*/ 	.short	0x0018
        /*00e4*/ 	.byte	0x00, 0xf4, 0x21, 0x00


	//----- nvinfo : EIATTR_KPARAM_INFO
	.align		4
.L_39:
        /*00e8*/ 	.byte	0x04, 0x17
        /*00ea*/ 	.short	(.L_41 - .L_40)
.L_40:
        /*00ec*/ 	.word	0x00000000
        /*00f0*/ 	.short	0x0002
        /*00f2*/ 	.short	0x0010
        /*00f4*/ 	.byte	0x00, 0xf4, 0x21, 0x00


	//----- nvinfo : EIATTR_KPARAM_INFO
	.align		4
.L_41:
        /*00f8*/ 	.byte	0x04, 0x17
        /*00fa*/ 	.short	(.L_43 - .L_42)
.L_42:
        /*00fc*/ 	.word	0x00000000
        /*0100*/ 	.short	0x0001
        /*0102*/ 	.short	0x0008
        /*0104*/ 	.byte	0x00, 0xf4, 0x21, 0x00


	//----- nvinfo : EIATTR_KPARAM_INFO
	.align		4
.L_43:
        /*0108*/ 	.byte	0x04, 0x17
        /*010a*/ 	.short	(.L_45 - .L_44)
.L_44:
        /*010c*/ 	.word	0x00000000
        /*0110*/ 	.short	0x0000
        /*0112*/ 	.short	0x0000
        /*0114*/ 	.byte	0x00, 0xf4, 0x21, 0x00


	//----- nvinfo : EIATTR_SPARSE_MMA_MASK
	.align		4
.L_45:
        /*0118*/ 	.byte	0x03, 0x50
        /*011a*/ 	.short	0x0000


	//----- nvinfo : EIATTR_MAXREG_COUNT
	.align		4
        /*011c*/ 	.byte	0x03, 0x1b
        /*011e*/ 	.short	0x00ff


	//----- nvinfo : EIATTR_EXIT_INSTR_OFFSETS
	.align		4
        /*0120*/ 	.byte	0x04, 0x1c
        /*0122*/ 	.short	(.L_47 - .L_46)


	//   ....[0]....
.L_46:
        /*0124*/ 	.word	0x00000860


	//----- nvinfo : EIATTR_REQNTID
	.align		4
.L_47:
        /*0128*/ 	.byte	0x04, 0x10
        /*012a*/ 	.short	(.L_49 - .L_48)
.L_48:
        /*012c*/ 	.word	0x00000100
        /*0130*/ 	.word	0x00000001
        /*0134*/ 	.word	0x00000001


	//----- nvinfo : EIATTR_CBANK_PARAM_SIZE
	.align		4
.L_49:
        /*0138*/ 	.byte	0x03, 0x19
        /*013a*/ 	.short	0x0084


	//----- nvinfo : EIATTR_PARAM_CBANK
	.align		4
        /*013c*/ 	.byte	0x04, 0x0a
        /*013e*/ 	.short	(.L_51 - .L_50)
	.align		4
.L_50:
        /*0140*/ 	.word	index@(.nv.constant0.triton_poi_fused__native_batch_norm_legit_no_training_avg_pool2d_cat_relu_29)
        /*0144*/ 	.short	0x0210
        /*0146*/ 	.short	0x0084


	//----- nvinfo : EIATTR_SW_WAR
	.align		4
.L_51:
        /*0148*/ 	.byte	0x04, 0x36
        /*014a*/ 	.short	(.L_53 - .L_52)
.L_52:
        /*014c*/ 	.word	0x00000008
.L_53:


//--------------------- .nv.callgraph             --------------------------
	.section	.nv.callgraph,"",@"SHT_CUDA_CALLGRAPH"
	.align	4
	.sectionentsize	8
	.align		4
        /*0000*/ 	.word	0x00000000
	.align		4
        /*0004*/ 	.word	0xffffffff
	.align		4
        /*0008*/ 	.word	0x00000000
	.align		4
        /*000c*/ 	.word	0xfffffffe
	.align		4
        /*0010*/ 	.word	0x00000000
	.align		4
        /*0014*/ 	.word	0xfffffffd
	.align		4
        /*0018*/ 	.word	0x00000000
	.align		4
        /*001c*/ 	.word	0xfffffffc


//--------------------- .nv.constant4             --------------------------
	.section	.nv.constant4,"a",@progbits
	.align	8
	.align		8
.nv.constant4:
        /*0000*/ 	.dword	_$_str
	.align		8
        /*0008*/ 	.dword	_$_str_$_2


//--------------------- .text.triton_poi_fused__native_batch_norm_legit_no_training_avg_pool2d_cat_relu_29 --------------------------
	.section	.text.triton_poi_fused__native_batch_norm_legit_no_training_avg_pool2d_cat_relu_29,"ax",@progbits
	.align	128
        .global         triton_poi_fused__native_batch_norm_legit_no_training_avg_pool2d_cat_relu_29
        .type           triton_poi_fused__native_batch_norm_legit_no_training_avg_pool2d_cat_relu_29,@function
        .size           triton_poi_fused__native_batch_norm_legit_no_training_avg_pool2d_cat_relu_29,(.L_x_1 - triton_poi_fused__native_batch_norm_legit_no_training_avg_pool2d_cat_relu_29)
        .other          triton_poi_fused__native_batch_norm_legit_no_training_avg_pool2d_cat_relu_29,@"STO_CUDA_ENTRY STV_DEFAULT"
triton_poi_fused__native_batch_norm_legit_no_training_avg_pool2d_cat_relu_29:
.text.triton_poi_fused__native_batch_norm_legit_no_training_avg_pool2d_cat_relu_29:
[----:B------:R-:W-:Y:S01]  /*0000*/  LDC R1, c[0x0][0x28] ;  /* 0x00000a00ff017b82 */ /* 0x000fe20000000800 */
[----:B------:R-:W1:Y:S07]  /*0010*/  S2R R0, SR_TID.X ;  /* 0x0000000000007919 */ /* 0x000e6e0000002100 */
[----:B------:R-:W2:Y:S01]  /*0020*/  LDC.64 R18, c[0x0][0x220] ;  /* 0x00008800ff127b82 */ /* 0x000ea20000000a00 */
[----:B------:R-:W-:Y:S01]  /*0030*/  ULDC.64 UR4, c[0x0][0x208] ;  /* 0x0000820000047ab9 */ /* 0x000fe20000000a00 */
[----:B------:R-:W3:Y:S06]  /*0040*/  S2R R17, SR_CTAID.X ;  /* 0x0000000000117919 */ /* 0x000eec0000002500 */
[----:B------:R-:W4:Y:S08]  /*0050*/  LDC.64 R14, c[0x0][0x210] ;  /* 0x00008400ff0e7b82 */ /* 0x000f300000000a00 */
[----:B------:R-:W5:Y:S01]  /*0060*/  LDC.64 R10, c[0x0][0x218] ;  /* 0x00008600ff0a7b82 */ /* 0x000f620000000a00 */
[----:B-1----:R-:W-:-:S02]  /*0070*/  SHF.L.U32 R0, R0, 0x1, RZ ;  /* 0x0000000100007819 */ /* 0x002fc400000006ff */
[----:B---3--:R-:W-:Y:S02]  /*0080*/  SHF.R.S32.HI R3, RZ, 0x16, R17 ;  /* 0x00000016ff037819 */ /* 0x008fe40000011411 */
[----:B------:R-:W-:Y:S02]  /*0090*/  LOP3.LUT R0, R0, 0x1fe, RZ, 0xc0, !PT ;  /* 0x000001fe00007812 */ /* 0x000fe400078ec0ff */
[----:B------:R-:W-:Y:S02]  /*00a0*/  SGXT R3, R3, 0x1 ;  /* 0x000000010303781a */ /* 0x000fe40000000200 */
[----:B------:R-:W-:-:S04]  /*00b0*/  LEA R17, R17, R0, 0x9 ;  /* 0x0000000011117211 */ /* 0x000fc800078e48ff */
[----:B------:R-:W-:-:S04]  /*00c0*/  LEA.HI R0, R3, R17, RZ, 0xa ;  /* 0x0000001103007211 */ /* 0x000fc800078f50ff */
[----:B------:R-:W-:-:S05]  /*00d0*/  SHF.R.S32.HI R0, RZ, 0xa, R0 ;  /* 0x0000000aff007819 */ /* 0x000fca0000011400 */
[----:B------:R-:W-:-:S05]  /*00e0*/  IMAD.HI R2, R0, 0x4bda12f7, RZ ;  /* 0x4bda12f700027827 */ /* 0x000fca00078e02ff */
[----:B------:R-:W-:-:S04]  /*00f0*/  SHF.R.U32.HI R5, RZ, 0x1f, R2 ;  /* 0x0000001fff057819 */ /* 0x000fc80000011602 */
[----:B------:R-:W-:-:S05]  /*0100*/  LEA.HI.SX32 R5, R2, R5, 0x1b ;  /* 0x0000000502057211 */ /* 0x000fca00078fdaff */
[----:B------:R-:W-:-:S04]  /*0110*/  IMAD R23, R5, -0x6c, R0 ;  /* 0xffffff9405177824 */ /* 0x000fc800078e0200 */
[----:B--2---:R-:W-:-:S06]  /*0120*/  IMAD.WIDE R18, R23, 0x4, R18 ;  /* 0x0000000417127825 */ /* 0x004fcc00078e0212 */
[----:B------:R-:W2:Y:S01]  /*0130*/  LDG.E.EL R18, desc[UR4][R18.64] ;  /* 0x0000000412127981 */ /* 0x000ea2000c2e1900 */
[----:B------:R-:W-:Y:S02]  /*0140*/  SHF.R.S32.HI R2, RZ, 0x1f, R17 ;  /* 0x0000001fff027819 */ /* 0x000fe40000011411 */
[----:B------:R-:W-:Y:S02]  /*0150*/  IADD3 R0, R17, 0x1, RZ ;  /* 0x0000000111007810 */ /* 0x000fe40007ffe0ff */
[----:B------:R-:W-:Y:S02]  /*0160*/  LEA.HI R2, R2, R17, RZ, 0x5 ;  /* 0x0000001102027211 */ /* 0x000fe400078f28ff */
[----:B------:R-:W-:Y:S02]  /*0170*/  LEA.HI R3, R3, R0, RZ, 0x5 ;  /* 0x0000000003037211 */ /* 0x000fe400078f28ff */
[C---:B------:R-:W-:Y:S02]  /*0180*/  LOP3.LUT R4, R2.reuse, 0x7fffffe0, RZ, 0xc0, !PT ;  /* 0x7fffffe002047812 */ /* 0x040fe400078ec0ff */
[----:B------:R-:W-:-:S02]  /*0190*/  SHF.L.U32 R2, R2, 0x2, RZ ;  /* 0x0000000202027819 */ /* 0x000fc400000006ff */
[----:B------:R-:W-:Y:S02]  /*01a0*/  LOP3.LUT R3, R3, 0x7fffffe0, RZ, 0xc0, !PT ;  /* 0x7fffffe003037812 */ /* 0x000fe400078ec0ff */
[----:B------:R-:W-:Y:S02]  /*01b0*/  LOP3.LUT R2, R2, 0xffffff80, RZ, 0xc0, !PT ;  /* 0xffffff8002027812 */ /* 0x000fe400078ec0ff */
[----:B------:R-:W-:Y:S02]  /*01c0*/  IADD3 R3, R0, -R3, RZ ;  /* 0x8000000300037210 */ /* 0x000fe40007ffe0ff */
[----:B------:R-:W-:Y:S02]  /*01d0*/  IADD3 R4, R17, -R4, RZ ;  /* 0x8000000411047210 */ /* 0x000fe40007ffe0ff */
[-C--:B------:R-:W-:Y:S02]  /*01e0*/  LEA R9, R3, R2.reuse, 0x1 ;  /* 0x0000000203097211 */ /* 0x080fe400078e08ff */
[----:B------:R-:W-:-:S02]  /*01f0*/  LEA R7, R4, R2, 0x1 ;  /* 0x0000000204077211 */ /* 0x000fc400078e08ff */
[----:B------:R-:W1:Y:S01]  /*0200*/  LDC.64 R2, c[0x0][0x228] ;  /* 0x00008a00ff027b82 */ /* 0x000e620000000a00 */
[----:B------:R-:W-:Y:S01]  /*0210*/  IADD3 R29, R9, 0x40, RZ ;  /* 0x00000040091d7810 */ /* 0x000fe20007ffe0ff */
[----:B----4-:R-:W-:Y:S01]  /*0220*/  IMAD.WIDE R24, R9, 0x4, R14 ;  /* 0x0000000409187825 */ /* 0x010fe200078e020e */
[----:B------:R-:W-:-:S03]  /*0230*/  IADD3 R13, R7, 0x40, RZ ;  /* 0x00000040070d7810 */ /* 0x000fc60007ffe0ff */
[--C-:B------:R-:W-:Y:S02]  /*0240*/  IMAD.WIDE R26, R7, 0x4, R14.reuse ;  /* 0x00000004071a7825 */ /* 0x100fe400078e020e */
[----:B------:R-:W3:Y:S01]  /*0250*/  LDC.64 R4, c[0x0][0x230] ;  /* 0x00008c00ff047b82 */ /* 0x000ee20000000a00 */
[----:B------:R-:W-:Y:S01]  /*0260*/  IADD3 R12, R7, 0x41, RZ ;  /* 0x00000041070c7810 */ /* 0x000fe20007ffe0ff */
[--C-:B------:R-:W-:Y:S01]  /*0270*/  IMAD.WIDE R6, R13, 0x4, R14.reuse ;  /* 0x000000040d067825 */ /* 0x100fe200078e020e */
[----:B------:R-:W-:Y:S01]  /*0280*/  IADD3 R20, R9, 0x41, RZ ;  /* 0x0000004109147810 */ /* 0x000fe20007ffe0ff */
[----:B------:R-:W4:Y:S02]  /*0290*/  LDG.E.EL R0, desc[UR4][R26.64] ;  /* 0x000000041a007981 */ /* 0x000f24000c2e1900 */
[----:B------:R-:W-:Y:S02]  /*02a0*/  IMAD.WIDE R8, R29, 0x4, R14 ;  /* 0x000000041d087825 */ /* 0x000fe400078e020e */
[----:B------:R-:W4:Y:S02]  /*02b0*/  LDG.E.EL R19, desc[UR4][R26.64+0x4] ;  /* 0x000004041a137981 */ /* 0x000f24000c2e1900 */
[----:B-----5:R-:W-:-:S02]  /*02c0*/  IMAD.WIDE R10, R23, 0x4, R10 ;  /* 0x00000004170a7825 */ /* 0x020fc400078e020a */
[----:B------:R-:W5:Y:S02]  /*02d0*/  LDG.E.EL R16, desc[UR4][R24.64] ;  /* 0x0000000418107981 */ /* 0x000f64000c2e1900 */
[--C-:B------:R-:W-:Y:S02]  /*02e0*/  IMAD.WIDE R12, R12, 0x4, R14.reuse ;  /* 0x000000040c0c7825 */ /* 0x100fe400078e020e */
[----:B------:R1:W5:Y:S02]  /*02f0*/  LDG.E.EL R21, desc[UR4][R24.64+0x4] ;  /* 0x0000040418157981 */ /* 0x000364000c2e1900 */
[----:B------:R-:W-:Y:S02]  /*0300*/  IMAD.WIDE R14, R20, 0x4, R14 ;  /* 0x00000004140e7825 */ /* 0x000fe400078e020e */
[----:B------:R-:W5:Y:S04]  /*0310*/  LDG.E.EL R6, desc[UR4][R6.64] ;  /* 0x0000000406067981 */ /* 0x000f68000c2e1900 */
[----:B------:R1:W5:Y:S04]  /*0320*/  LDG.E.EL R8, desc[UR4][R8.64] ;  /* 0x0000000408087981 */ /* 0x000368000c2e1900 */
[----:B------:R-:W5:Y:S04]  /*0330*/  LDG.E.EL R10, desc[UR4][R10.64] ;  /* 0x000000040a0a7981 */ /* 0x000f68000c2e1900 */
[----:B------:R-:W5:Y:S04]  /*0340*/  LDG.E.EL R12, desc[UR4][R12.64] ;  /* 0x000000040c0c7981 */ /* 0x000f68000c2e1900 */
[----:B------:R-:W5:Y:S01]  /*0350*/  LDG.E.EL R14, desc[UR4][R14.64] ;  /* 0x000000040e0e7981 */ /* 0x000f62000c2e1900 */
[C---:B-1----:R-:W-:Y:S01]  /*0360*/  IMAD.WIDE R24, R23.reuse, 0x4, R2 ;  /* 0x0000000417187825 */ /* 0x042fe200078e0202 */
[----:B------:R-:W-:Y:S01]  /*0370*/  HFMA2.MMA R9, -RZ, RZ, 1.625, 0 ;  /* 0x3e800000ff097435 */ /* 0x000fe200000001ff */
[----:B------:R-:W1:Y:S02]  /*0380*/  LDC.64 R2, c[0x0][0x238] ;  /* 0x00008e00ff027b82 */ /* 0x000e640000000a00 */
[----:B---3--:R-:W-:-:S02]  /*0390*/  IMAD.WIDE R22, R23, 0x4, R4 ;  /* 0x0000000417167825 */ /* 0x008fc400078e0204 */
[----:B------:R-:W3:Y:S04]  /*03a0*/  LDG.E.EL R24, desc[UR4][R24.64] ;  /* 0x0000000418187981 */ /* 0x000ee8000c2e1900 */
[----:B------:R-:W3:Y:S01]  /*03b0*/  LDG.E.EL R23, desc[UR4][R22.64] ;  /* 0x0000000416177981 */ /* 0x000ee2000c2e1900 */
[----:B------:R-:W1:Y:S02]  /*03c0*/  LDC.64 R4, c[0x0][0x240] ;  /* 0x00009000ff047b82 */ /* 0x000e640000000a00 */
[----:B-1----:R-:W-:-:S04]  /*03d0*/  IMAD.WIDE R4, R17, 0x4, R4 ;  /* 0x0000000411047825 */ /* 0x002fc800078e0204 */
[----:B--2---:R-:W-:-:S04]  /*03e0*/  FADD R18, R18, 9.9999997473787516356e-06 ;  /* 0x3727c5ac12127421 */ /* 0x004fc80000000000 */
[----:B------:R-:W1:Y:S02]  /*03f0*/  MUFU.SQRT R20, R18 ;  /* 0x0000001200147308 */ /* 0x000e640000002000 */
[C---:B-1----:R-:W-:Y:S02]  /*0400*/  FSETP.GT.AND P0, PT, R20.reuse, 8.50705917302346158658e+37, PT ;  /* 0x7e8000001400780b */ /* 0x042fe40003f04000 */
[----:B------:R-:W-:Y:S02]  /*0410*/  FSETP.GEU.AND P1, PT, R20, 1.175494350822287508e-38, PT ;  /* 0x008000001400780b */ /* 0x000fe40003f2e000 */
[----:B------:R-:W-:-:S09]  /*0420*/  FSEL R9, R9, 1, P0 ;  /* 0x3f80000009097808 */ /* 0x000fd20000000000 */
[----:B------:R-:W-:Y:S02]  /*0430*/  @P0 FMUL R20, R20, 0.25 ;  /* 0x3e80000014140820 */ /* 0x000fe40000400000 */
[----:B------:R-:W-:Y:S02]  /*0440*/  @!P1 FMUL R9, R9, 16777216 ;  /* 0x4b80000009099820 */ /* 0x000fe40000400000 */
[----:B------:R-:W-:Y:S01]  /*0450*/  @!P1 FMUL R20, R20, 16777216 ;  /* 0x4b80000014149820 */ /* 0x000fe20000400000 */
[----:B----4-:R-:W-:-:S05]  /*0460*/  FADD R19, R0, R19 ;  /* 0x0000001300137221 */ /* 0x010fca0000000000 */
[----:B------:R-:W1:Y:S01]  /*0470*/  MUFU.RCP R20, R20 ;  /* 0x0000001400147308 */ /* 0x000e620000001000 */
[----:B-----5:R-:W-:Y:S01]  /*0480*/  FADD R21, R16, R21 ;  /* 0x0000001510157221 */ /* 0x020fe20000000000 */
[----:B------:R-:W-:Y:S01]  /*0490*/  FADD R19, R6, R19 ;  /* 0x0000001306137221 */ /* 0x000fe20000000000 */
[----:B------:R-:W-:-:S04]  /*04a0*/  IMAD.HI R6, R17, 0x4bda12f7, RZ ;  /* 0x4bda12f711067827 */ /* 0x000fc800078e02ff */
[----:B------:R-:W-:Y:S01]  /*04b0*/  FADD R21, R8, R21 ;  /* 0x0000001508157221 */ /* 0x000fe20000000000 */
[----:B-1----:R-:W-:Y:S01]  /*04c0*/  FMUL R20, R20, R9 ;  /* 0x0000000914147220 */ /* 0x002fe20000400000 */
[----:B------:R-:W-:Y:S02]  /*04d0*/  SHF.R.U32.HI R9, RZ, 0x1f, R6 ;  /* 0x0000001fff097819 */ /* 0x000fe40000011606 */
[----:B------:R-:W-:Y:S01]  /*04e0*/  LOP3.LUT R7, R10, 0x80000000, RZ, 0x3c, !PT ;  /* 0x800000000a077812 */ /* 0x000fe200078e3cff */
[----:B------:R-:W-:-:S04]  /*04f0*/  IMAD.WIDE R10, R17, 0x4, R2 ;  /* 0x00000004110a7825 */ /* 0x000fc800078e0202 */
[----:B------:R-:W-:Y:S02]  /*0500*/  FADD R12, R12, R19 ;  /* 0x000000130c0c7221 */ /* 0x000fe40000000000 */
[----:B------:R-:W1:Y:S01]  /*0510*/  LDC.64 R18, c[0x0][0x248] ;  /* 0x00009200ff127b82 */ /* 0x000e620000000a00 */
[----:B------:R-:W-:Y:S01]  /*0520*/  FADD R14, R14, R21 ;  /* 0x000000150e0e7221 */ /* 0x000fe20000000000 */
[C-C-:B------:R-:W-:Y:S01]  /*0530*/  FFMA R0, R12.reuse, 0.25, R7.reuse ;  /* 0x3e8000000c007823 */ /* 0x140fe20000000007 */
[----:B------:R-:W-:Y:S02]  /*0540*/  FMUL R2, R12, 0.25 ;  /* 0x3e8000000c027820 */ /* 0x000fe40000400000 */
[----:B------:R-:W-:Y:S01]  /*0550*/  FFMA R7, R14, 0.25, R7 ;  /* 0x3e8000000e077823 */ /* 0x000fe20000000007 */
[-C--:B------:R-:W-:Y:S01]  /*0560*/  FMUL R8, R0, R20.reuse ;  /* 0x0000001400087220 */ /* 0x080fe20000400000 */
[----:B------:R-:W-:Y:S01]  /*0570*/  LEA.HI.SX32 R0, R6, R9, 0x11 ;  /* 0x0000000906007211 */ /* 0x000fe200078f8aff */
[----:B------:R-:W-:Y:S01]  /*0580*/  FMUL R3, R14, 0.25 ;  /* 0x3e8000000e037820 */ /* 0x000fe20000400000 */
[----:B------:R-:W-:Y:S01]  /*0590*/  FMUL R20, R7, R20 ;  /* 0x0000001407147220 */ /* 0x000fe20000400000 */
[----:B------:R-:W2:Y:S01]  /*05a0*/  LDC.64 R12, c[0x0][0x278] ;  /* 0x00009e00ff0c7b82 */ /* 0x000ea20000000a00 */
[----:B---3--:R-:W-:-:S02]  /*05b0*/  FFMA R6, R24, R8, R23 ;  /* 0x0000000818067223 */ /* 0x008fc40000000017 */
[----:B------:R-:W-:Y:S01]  /*05c0*/  FFMA R23, R24, R20, R23 ;  /* 0x0000001418177223 */ /* 0x000fe20000000017 */
[----:B------:R-:W-:Y:S01]  /*05d0*/  IMAD R27, R0, -0x1b000, R17 ;  /* 0xfffe5000001b7824 */ /* 0x000fe200078e0211 */
[----:B------:R3:W-:Y:S01]  /*05e0*/  STG.E.64 desc[UR4][R10.64], R2 ;  /* 0x000000020a007986 */ /* 0x0007e2000c101b04 */
[----:B------:R-:W-:Y:S02]  /*05f0*/  FSETP.GEU.AND P0, PT, R6, RZ, PT ;  /* 0x000000ff0600720b */ /* 0x000fe40003f0e000 */
[----:B------:R-:W4:Y:S01]  /*0600*/  LDC.64 R20, c[0x0][0x250] ;  /* 0x00009400ff147b82 */ /* 0x000f220000000a00 */
[C---:B------:R-:W-:Y:S01]  /*0610*/  FSETP.GEU.AND P1, PT, R23.reuse, RZ, PT ;  /* 0x000000ff1700720b */ /* 0x040fe20003f2e000 */
[----:B------:R-:W-:Y:S01]  /*0620*/  IMAD R27, R0, 0x33000, R27 ;  /* 0x00033000001b7824 */ /* 0x000fe200078e021b */
[----:B------:R-:W-:Y:S02]  /*0630*/  FSEL R22, R6, RZ, P0 ;  /* 0x000000ff06167208 */ /* 0x000fe40000000000 */
[----:B------:R-:W-:Y:S01]  /*0640*/  FSEL R23, R23, RZ, P1 ;  /* 0x000000ff17177208 */ /* 0x000fe20000800000 */
[----:B------:R-:W-:-:S02]  /*0650*/  IMAD R29, R0, 0x3000, R27 ;  /* 0x00003000001d7824 */ /* 0x000fc400078e021b */
[----:B------:R-:W5:Y:S01]  /*0660*/  LDC.64 R8, c[0x0][0x258] ;  /* 0x00009600ff087b82 */ /* 0x000f620000000a00 */
[----:B-1----:R-:W-:Y:S01]  /*0670*/  IMAD.WIDE R18, R27, 0x4, R18 ;  /* 0x000000041b127825 */ /* 0x002fe200078e0212 */
[----:B------:R1:W-:Y:S03]  /*0680*/  STG.E.64 desc[UR4][R4.64], R22 ;  /* 0x0000001604007986 */ /* 0x0003e6000c101b04 */
[C---:B------:R-:W-:Y:S01]  /*0690*/  IMAD R25, R0.reuse, 0x3000, R29 ;  /* 0x0000300000197824 */ /* 0x040fe200078e021d */
[----:B------:R-:W-:Y:S02]  /*06a0*/  STG.E.64 desc[UR4][R18.64], R2 ;  /* 0x0000000212007986 */ /* 0x000fe4000c101b04 */
[----:B------:R-:W2:Y:S08]  /*06b0*/  LDC.64 R6, c[0x0][0x260] ;  /* 0x00009800ff067b82 */ /* 0x000eb00000000a00 */
[----:B---3--:R-:W3:Y:S01]  /*06c0*/  LDC.64 R10, c[0x0][0x268] ;  /* 0x00009a00ff0a7b82 */ /* 0x008ee20000000a00 */
[----:B-1----:R-:W-:-:S02]  /*06d0*/  IMAD R23, R0, 0x3000, R25 ;  /* 0x0000300000177824 */ /* 0x002fc400078e0219 */
[----:B----4-:R-:W-:-:S04]  /*06e0*/  IMAD.WIDE R20, R29, 0x4, R20 ;  /* 0x000000041d147825 */ /* 0x010fc800078e0214 */
[C---:B------:R-:W-:Y:S01]  /*06f0*/  IMAD R27, R0.reuse, 0x3000, R23 ;  /* 0x00003000001b7824 */ /* 0x040fe200078e0217 */
[----:B------:R-:W1:Y:S01]  /*0700*/  LDC.64 R4, c[0x0][0x270] ;  /* 0x00009c00ff047b82 */ /* 0x000e620000000a00 */
[----:B-----5:R-:W-:Y:S01]  /*0710*/  IMAD.WIDE R8, R25, 0x4, R8 ;  /* 0x0000000419087825 */ /* 0x020fe200078e0208 */
[----:B------:R-:W-:Y:S03]  /*0720*/  STG.E.64 desc[UR4][R20.64], R2 ;  /* 0x0000000214007986 */ /* 0x000fe6000c101b04 */
[C---:B------:R-:W-:Y:S01]  /*0730*/  IMAD R29, R0.reuse, 0x3000, R27 ;  /* 0x00003000001d7824 */ /* 0x040fe200078e021b */
[----:B------:R-:W-:Y:S02]  /*0740*/  STG.E.64 desc[UR4][R8.64], R2 ;  /* 0x0000000208007986 */ /* 0x000fe4000c101b04 */
[----:B------:R-:W4:Y:S01]  /*0750*/  LDC.64 R14, c[0x0][0x280] ;  /* 0x0000a000ff0e7b82 */ /* 0x000f220000000a00 */
[----:B------:R-:W-:-:S02]  /*0760*/  IMAD R25, R0, 0x3000, R29 ;  /* 0x0000300000197824 */ /* 0x000fc400078e021d */
[----:B0-2---:R-:W-:-:S04]  /*0770*/  IMAD.WIDE R6, R23, 0x4, R6 ;  /* 0x0000000417067825 */ /* 0x005fc800078e0206 */
[C---:B------:R-:W-:Y:S01]  /*0780*/  IMAD R23, R0.reuse, 0x3000, R25 ;  /* 0x0000300000177824 */ /* 0x040fe200078e0219 */
[----:B------:R-:W0:Y:S01]  /*0790*/  LDC.64 R16, c[0x0][0x288] ;  /* 0x0000a200ff107b82 */ /* 0x000e220000000a00 */
[----:B---3--:R-:W-:Y:S01]  /*07a0*/  IMAD.WIDE R10, R27, 0x4, R10 ;  /* 0x000000041b0a7825 */ /* 0x008fe200078e020a */
[----:B------:R-:W-:Y:S03]  /*07b0*/  STG.E.64 desc[UR4][R6.64], R2 ;  /* 0x0000000206007986 */ /* 0x000fe6000c101b04 */
[----:B------:R-:W-:Y:S01]  /*07c0*/  IMAD R27, R0, 0x3000, R23 ;  /* 0x00003000001b7824 */ /* 0x000fe200078e0217 */
[----:B------:R-:W-:Y:S01]  /*07d0*/  STG.E.64 desc[UR4][R10.64], R2 ;  /* 0x000000020a007986 */ /* 0x000fe2000c101b04 */
[----:B------:R-:W-:-:S04]  /*07e0*/  IMAD.WIDE R12, R25, 0x4, R12 ;  /* 0x00000004190c7825 */ /* 0x000fc800078e020c */
[----:B-1----:R-:W-:-:S04]  /*07f0*/  IMAD.WIDE R4, R29, 0x4, R4 ;  /* 0x000000041d047825 */ /* 0x002fc800078e0204 */
[----:B----4-:R-:W-:Y:S01]  /*0800*/  IMAD.WIDE R14, R23, 0x4, R14 ;  /* 0x00000004170e7825 */ /* 0x010fe200078e020e */
[----:B------:R-:W-:Y:S04]  /*0810*/  STG.E.64 desc[UR4][R4.64], R2 ;  /* 0x0000000204007986 */ /* 0x000fe8000c101b04 */
[----:B------:R-:W-:Y:S01]  /*0820*/  STG.E.64 desc[UR4][R12.64], R2 ;  /* 0x000000020c007986 */ /* 0x000fe2000c101b04 */
[----:B0-----:R-:W-:-:S03]  /*0830*/  IMAD.WIDE R16, R27, 0x4, R16 ;  /* 0x000000041b107825 */ /* 0x001fc600078e0210 */
[----:B------:R-:W-:Y:S04]  /*0840*/  STG.E.64 desc[UR4][R14.64], R2 ;  /* 0x000000020e007986 */ /* 0x000fe8000c101b04 */
[----:B------:R-:W-:Y:S01]  /*0850*/  STG.E.64 desc[UR4][R16.64], R2 ;  /* 0x0000000210007986 */ /* 0x000fe2000c101b04 */
[----:B------:R-:W-:Y:S05]  /*0860*/  EXIT ;  /* 0x000000000000794d */ /* 0x000fea0003800000 */
.L_x_0:
[----:B------:R-:W-:-:S00]  /*0870*/  BRA `(.L_x_0) ;  /* 0xfffffffc00fc7947 */ /* 0x000fc0000383ffff */
[----:B------:R-:W-:-:S00]  /*0880*/  NOP ;  /* 0x0000000000007918 */ /* 0x000fc00000000000 */
[----:B------:R-:W-:-:S00]  /*0890*/  NOP ;  /* 0x0000000000007918 */ /* 0x000fc00000000000 */
[----:B------:R-:W-:-:S00]  /*08a0*/  NOP ;  /* 0x0000000000007918 */ /* 0x000fc00000000000 */
[----:B------:R-:W-:-:S00]  /*08b0*/  NOP ;  /* 0x0000000000007918 */ /* 0x000fc00000000000 */
[----:B------:R-:W-:-:S00]  /*08c0*/  NOP ;  /* 0x0000000000007918 */ /* 0x000fc00000000000 */
[----:B------:R-:W-:-:S00]  /*08d0*/  NOP ;  /* 0x0000000000007918 */ /* 0x000fc00000000000 */
[----:B------:R-:W-:-:S00]  /*08e0*/  NOP ;  /* 0x0000000000007918 */ /* 0x000fc00000000000 */
[----:B------:R-:W-:-:S00]  /*08f0*/  NOP ;  /* 0x0000000000007918 */ /* 0x000fc00000000000 */
.L_x_1:


//--------------------- .nv.global.init           --------------------------
	.section	.nv.global.init,"aw",@progbits
.nv.global.init:
	.type		_$_str,@object
	.size		_$_str,(_$_str_$_2 - _$_str)
_$_str:
        /*0000*/ 	.byte	0x5f, 0x5f, 0x43, 0x55, 0x44, 0x41, 0x5f, 0x46, 0x54, 0x5a, 0x00
	.type		_$_str_$_2,@object
	.size		_$_str_$_2,(.L_1 - _$_str_$_2)
_$_str_$_2:
        /*000b*/ 	.byte	0x5f, 0x5f, 0x43, 0x55, 0x44, 0x41, 0x5f, 0x50, 0x52, 0x45, 0x43, 0x5f, 0x53, 0x51, 0x52, 0x54
        /*001b*/ 	.byte	0x00
.L_1:


//--------------------- .nv.constant0.triton_poi_fused__native_batch_norm_legit_no_training_avg_pool2d_cat_relu_29 --------------------------
	.section	.nv.constant0.triton_poi_fused__native_batch_norm_legit_no_training_avg_pool2d_cat_relu_29,"a",@progbits
	.sectionflags	@""
	.align	4
.nv.constant0.triton_poi_fused__native_batch_norm_legit_no_training_avg_pool2d_cat_relu_29:
	.zero		660
